//
// Generated by NVIDIA NVVM Compiler
//
// Compiler Build ID: CL-36424714
// Cuda compilation tools, release 13.0, V13.0.88
// Based on NVVM 20.0.0
//

.version 9.0
.target sm_100
.address_size 64

	// .globl	_Z16matrixMul_kernelPfS_S_i

.visible .entry _Z16matrixMul_kernelPfS_S_i(
	.param .u64 .ptr .align 1 _Z16matrixMul_kernelPfS_S_i_param_0,
	.param .u64 .ptr .align 1 _Z16matrixMul_kernelPfS_S_i_param_1,
	.param .u64 .ptr .align 1 _Z16matrixMul_kernelPfS_S_i_param_2,
	.param .u32 _Z16matrixMul_kernelPfS_S_i_param_3
)
{
	.reg .pred 	%p<13>;
	.reg .b32 	%r<80>;
	.reg .b32 	%f<67>;
	.reg .b64 	%rd<48>;

	ld.param.u64 	%rd4, [_Z16matrixMul_kernelPfS_S_i_param_0];
	ld.param.u64 	%rd5, [_Z16matrixMul_kernelPfS_S_i_param_1];
	ld.param.u32 	%r44, [_Z16matrixMul_kernelPfS_S_i_param_3];
	cvta.to.global.u64 	%rd1, %rd5;
	cvta.to.global.u64 	%rd2, %rd4;
	mov.u32 	%r45, %ctaid.x;
	mov.u32 	%r46, %ntid.x;
	mov.u32 	%r47, %tid.x;
	mad.lo.s32 	%r1, %r45, %r46, %r47;
	setp.ge.s32 	%p1, %r1, %r44;
	setp.lt.s32 	%p2, %r44, 1;
	or.pred  	%p3, %p1, %p2;
	@%p3 bra 	$L__BB0_14;
	mul.lo.s32 	%r2, %r44, %r1;
	add.s32 	%r3, %r44, -1;
	and.b32  	%r4, %r44, 7;
	and.b32  	%r5, %r44, 2147483640;
	neg.s32 	%r6, %r5;
	shl.b32 	%r7, %r44, 3;
	mul.lo.s32 	%r8, %r44, 3;
	mul.lo.s32 	%r9, %r44, 7;
	mov.b32 	%r66, 0;
$L__BB0_2:
	setp.lt.u32 	%p4, %r3, 7;
	mov.f32 	%f66, 0f00000000;
	mov.b32 	%r78, 0;
	@%p4 bra 	$L__BB0_5;
	add.s32 	%r75, %r44, %r66;
	shl.b32 	%r50, %r44, 1;
	add.s32 	%r74, %r50, %r66;
	add.s32 	%r73, %r8, %r66;
	shl.b32 	%r51, %r44, 2;
	add.s32 	%r72, %r51, %r66;
	mad.lo.s32 	%r71, %r44, 5, %r66;
	mad.lo.s32 	%r70, %r44, 6, %r66;
	add.s32 	%r69, %r9, %r66;
	mov.f32 	%f66, 0f00000000;
	mov.u32 	%r67, %r2;
	mov.u32 	%r68, %r66;
	mov.u32 	%r76, %r6;
$L__BB0_4:
	.pragma "nounroll";
	mul.wide.s32 	%rd6, %r67, 4;
	add.s64 	%rd7, %rd2, %rd6;
	ld.global.f32 	%f16, [%rd7];
	mul.wide.u32 	%rd8, %r68, 4;
	add.s64 	%rd9, %rd1, %rd8;
	ld.global.f32 	%f17, [%rd9];
	fma.rn.f32 	%f18, %f16, %f17, %f66;
	ld.global.f32 	%f19, [%rd7+4];
	mul.wide.u32 	%rd10, %r75, 4;
	add.s64 	%rd11, %rd1, %rd10;
	ld.global.f32 	%f20, [%rd11];
	fma.rn.f32 	%f21, %f19, %f20, %f18;
	ld.global.f32 	%f22, [%rd7+8];
	mul.wide.u32 	%rd12, %r74, 4;
	add.s64 	%rd13, %rd1, %rd12;
	ld.global.f32 	%f23, [%rd13];
	fma.rn.f32 	%f24, %f22, %f23, %f21;
	ld.global.f32 	%f25, [%rd7+12];
	mul.wide.u32 	%rd14, %r73, 4;
	add.s64 	%rd15, %rd1, %rd14;
	ld.global.f32 	%f26, [%rd15];
	fma.rn.f32 	%f27, %f25, %f26, %f24;
	ld.global.f32 	%f28, [%rd7+16];
	mul.wide.u32 	%rd16, %r72, 4;
	add.s64 	%rd17, %rd1, %rd16;
	ld.global.f32 	%f29, [%rd17];
	fma.rn.f32 	%f30, %f28, %f29, %f27;
	ld.global.f32 	%f31, [%rd7+20];
	mul.wide.u32 	%rd18, %r71, 4;
	add.s64 	%rd19, %rd1, %rd18;
	ld.global.f32 	%f32, [%rd19];
	fma.rn.f32 	%f33, %f31, %f32, %f30;
	ld.global.f32 	%f34, [%rd7+24];
	mul.wide.u32 	%rd20, %r70, 4;
	add.s64 	%rd21, %rd1, %rd20;
	ld.global.f32 	%f35, [%rd21];
	fma.rn.f32 	%f36, %f34, %f35, %f33;
	ld.global.f32 	%f37, [%rd7+28];
	mul.wide.u32 	%rd22, %r69, 4;
	add.s64 	%rd23, %rd1, %rd22;
	ld.global.f32 	%f38, [%rd23];
	fma.rn.f32 	%f66, %f37, %f38, %f36;
	add.s32 	%r76, %r76, 8;
	add.s32 	%r75, %r75, %r7;
	add.s32 	%r74, %r74, %r7;
	add.s32 	%r73, %r73, %r7;
	add.s32 	%r72, %r72, %r7;
	add.s32 	%r71, %r71, %r7;
	add.s32 	%r70, %r70, %r7;
	add.s32 	%r69, %r69, %r7;
	add.s32 	%r68, %r68, %r7;
	add.s32 	%r67, %r67, 8;
	setp.ne.s32 	%p5, %r76, 0;
	mov.u32 	%r78, %r5;
	@%p5 bra 	$L__BB0_4;
$L__BB0_5:
	setp.eq.s32 	%p6, %r4, 0;
	@%p6 bra 	$L__BB0_13;
	add.s32 	%r52, %r4, -1;
	setp.lt.u32 	%p7, %r52, 3;
	@%p7 bra 	$L__BB0_8;
	add.s32 	%r53, %r78, %r2;
	mul.wide.s32 	%rd24, %r53, 4;
	add.s64 	%rd25, %rd2, %rd24;
	ld.global.f32 	%f40, [%rd25];
	mad.lo.s32 	%r54, %r78, %r44, %r66;
	mul.wide.u32 	%rd26, %r54, 4;
	add.s64 	%rd27, %rd1, %rd26;
	ld.global.f32 	%f41, [%rd27];
	fma.rn.f32 	%f42, %f40, %f41, %f66;
	ld.global.f32 	%f43, [%rd25+4];
	add.s32 	%r55, %r54, %r44;
	mul.wide.u32 	%rd28, %r55, 4;
	add.s64 	%rd29, %rd1, %rd28;
	ld.global.f32 	%f44, [%rd29];
	fma.rn.f32 	%f45, %f43, %f44, %f42;
	ld.global.f32 	%f46, [%rd25+8];
	add.s32 	%r56, %r55, %r44;
	mul.wide.u32 	%rd30, %r56, 4;
	add.s64 	%rd31, %rd1, %rd30;
	ld.global.f32 	%f47, [%rd31];
	fma.rn.f32 	%f48, %f46, %f47, %f45;
	ld.global.f32 	%f49, [%rd25+12];
	add.s32 	%r57, %r56, %r44;
	mul.wide.u32 	%rd32, %r57, 4;
	add.s64 	%rd33, %rd1, %rd32;
	ld.global.f32 	%f50, [%rd33];
	fma.rn.f32 	%f66, %f49, %f50, %f48;
	add.s32 	%r78, %r78, 4;
$L__BB0_8:
	and.b32  	%r58, %r44, 3;
	setp.eq.s32 	%p8, %r58, 0;
	@%p8 bra 	$L__BB0_13;
	setp.eq.s32 	%p9, %r58, 1;
	@%p9 bra 	$L__BB0_11;
	add.s32 	%r59, %r78, %r2;
	mul.wide.s32 	%rd34, %r59, 4;
	add.s64 	%rd35, %rd2, %rd34;
	ld.global.f32 	%f52, [%rd35];
	mad.lo.s32 	%r60, %r78, %r44, %r66;
	mul.wide.u32 	%rd36, %r60, 4;
	add.s64 	%rd37, %rd1, %rd36;
	ld.global.f32 	%f53, [%rd37];
	fma.rn.f32 	%f54, %f52, %f53, %f66;
	ld.global.f32 	%f55, [%rd35+4];
	add.s32 	%r61, %r60, %r44;
	mul.wide.u32 	%rd38, %r61, 4;
	add.s64 	%rd39, %rd1, %rd38;
	ld.global.f32 	%f56, [%rd39];
	fma.rn.f32 	%f66, %f55, %f56, %f54;
	add.s32 	%r78, %r78, 2;
$L__BB0_11:
	and.b32  	%r62, %r44, 1;
	setp.eq.b32 	%p10, %r62, 1;
	not.pred 	%p11, %p10;
	@%p11 bra 	$L__BB0_13;
	add.s32 	%r63, %r78, %r2;
	mul.wide.s32 	%rd40, %r63, 4;
	add.s64 	%rd41, %rd2, %rd40;
	ld.global.f32 	%f57, [%rd41];
	mad.lo.s32 	%r64, %r78, %r44, %r66;
	mul.wide.u32 	%rd42, %r64, 4;
	add.s64 	%rd43, %rd1, %rd42;
	ld.global.f32 	%f58, [%rd43];
	fma.rn.f32 	%f66, %f57, %f58, %f66;
$L__BB0_13:
	ld.param.u64 	%rd47, [_Z16matrixMul_kernelPfS_S_i_param_2];
	add.s32 	%r65, %r66, %r2;
	cvta.to.global.u64 	%rd44, %rd47;
	mul.wide.s32 	%rd45, %r65, 4;
	add.s64 	%rd46, %rd44, %rd45;
	st.global.f32 	[%rd46], %f66;
	add.s32 	%r66, %r66, 1;
	setp.ne.s32 	%p12, %r66, %r44;
	@%p12 bra 	$L__BB0_2;
$L__BB0_14:
	ret;

}


// ===== COMPILED SASS (sm_100) =====

	.target	sm_100

	.elftype	@"ET_EXEC"


//--------------------- .note.nv.tkinfo           --------------------------
	.section	.note.nv.tkinfo,"",@"SHT_NOTE"
	.sectionflags	@"SHF_NOTE_NV_TKINFO"
	.tkinfo
        /*0018*/ 	.word	0x00000002
        /*0030*/ 	.string	""
        /*0030*/ 	.string	"ptxas"
        /*0030*/ 	.string	"Cuda compilation tools, release 13.0, V13.0.88"
        /*0030*/ 	.string	"Build cuda_13.0.r13.0/compiler.36424714_0"
        /*0030*/ 	.string	"-arch sm_100 -m 64 "



//--------------------- .note.nv.cuinfo           --------------------------
	.section	.note.nv.cuinfo,"",@"SHT_NOTE"
	.sectionflags	@"SHF_NOTE_NV_CUINFO"
        /*0018*/ 	.short	0x0002
        /*001a*/ 	.short	0x0064
        /*001c*/ 	.short	0x0082
	.zero		2


//--------------------- .nv.info                  --------------------------
	.section	.nv.info,"",@"SHT_CUDA_INFO"
	.align	4


	//----- nvinfo : EIATTR_REGCOUNT
	.align		4
        /*0000*/ 	.byte	0x04, 0x2f
        /*0002*/ 	.short	(.L_1 - .L_0)
	.align		4
.L_0:
        /*0004*/ 	.word	index@(_Z16matrixMul_kernelPfS_S_i)
        /*0008*/ 	.word	0x00000020


	//----- nvinfo : EIATTR_FRAME_SIZE
	.align		4
.L_1:
        /*000c*/ 	.byte	0x04, 0x11
        /*000e*/ 	.short	(.L_3 - .L_2)
	.align		4
.L_2:
        /*0010*/ 	.word	index@(_Z16matrixMul_kernelPfS_S_i)
        /*0014*/ 	.word	0x00000000


	//----- nvinfo : EIATTR_MIN_STACK_SIZE
	.align		4
.L_3:
        /*0018*/ 	.byte	0x04, 0x12
        /*001a*/ 	.short	(.L_5 - .L_4)
	.align		4
.L_4:
        /*001c*/ 	.word	index@(_Z16matrixMul_kernelPfS_S_i)
        /*0020*/ 	.word	0x00000000
.L_5:


//--------------------- .nv.compat                --------------------------
	.section	.nv.compat,"",@"SHT_CUDA_COMPAT_INFO"
	.align	4
        /*0000*/ 	.byte	0x02, 0x09, 0x00, 0x00, 0x02, 0x02, 0x01, 0x00, 0x02, 0x05, 0x05, 0x00, 0x03, 0x07, 0x01, 0x01
        /*0010*/ 	.byte	0x02, 0x03, 0x00, 0x00, 0x02, 0x06, 0x01, 0x00, 0x04, 0x0b, 0x08, 0x00, 0x09, 0x00, 0x00, 0x00
        /*0020*/ 	.byte	0x00, 0x00, 0x00, 0x00


//--------------------- .nv.info._Z16matrixMul_kernelPfS_S_i --------------------------
	.section	.nv.info._Z16matrixMul_kernelPfS_S_i,"",@"SHT_CUDA_INFO"
	.sectionflags	@""
	.align	4


	//----- nvinfo : EIATTR_CUDA_API_VERSION
	.align		4
        /*0000*/ 	.byte	0x04, 0x37
        /*0002*/ 	.short	(.L_7 - .L_6)
.L_6:
        /*0004*/ 	.word	0x00000082


	//----- nvinfo : EIATTR_KPARAM_INFO
	.align		4
.L_7:
        /*0008*/ 	.byte	0x04, 0x17
        /*000a*/ 	.short	(.L_9 - .L_8)
.L_8:
        /*000c*/ 	.word	0x00000000
        /*0010*/ 	.short	0x0003
        /*0012*/ 	.short	0x0018
        /*0014*/ 	.byte	0x00, 0xf0, 0x11, 0x00


	//----- nvinfo : EIATTR_KPARAM_INFO
	.align		4
.L_9:
        /*0018*/ 	.byte	0x04, 0x17
        /*001a*/ 	.short	(.L_11 - .L_10)
.L_10:
        /*001c*/ 	.word	0x00000000
        /*0020*/ 	.short	0x0002
        /*0022*/ 	.short	0x0010
        /*0024*/ 	.byte	0x00, 0xf5, 0x21, 0x00


	//----- nvinfo : EIATTR_KPARAM_INFO
	.align		4
.L_11:
        /*0028*/ 	.byte	0x04, 0x17
        /*002a*/ 	.short	(.L_13 - .L_12)
.L_12:
        /*002c*/ 	.word	0x00000000
        /*0030*/ 	.short	0x0001
        /*0032*/ 	.short	0x0008
        /*0034*/ 	.byte	0x00, 0xf5, 0x21, 0x00


	//----- nvinfo : EIATTR_KPARAM_INFO
	.align		4
.L_13:
        /*0038*/ 	.byte	0x04, 0x17
        /*003a*/ 	.short	(.L_15 - .L_14)
.L_14:
        /*003c*/ 	.word	0x00000000
        /*0040*/ 	.short	0x0000
        /*0042*/ 	.short	0x0000
        /*0044*/ 	.byte	0x00, 0xf5, 0x21, 0x00


	//----- nvinfo : EIATTR_SPARSE_MMA_MASK
	.align		4
.L_15:
        /*0048*/ 	.byte	0x03, 0x50
        /*004a*/ 	.short	0x0000


	//----- nvinfo : EIATTR_MAXREG_COUNT
	.align		4
        /*004c*/ 	.byte	0x03, 0x1b
        /*004e*/ 	.short	0x00ff


	//----- nvinfo : EIATTR_MERCURY_ISA_VERSION
	.align		4
        /*0050*/ 	.byte	0x03, 0x5f
        /*0052*/ 	.short	0x0101


	//----- nvinfo : EIATTR_VRC_CTA_INIT_COUNT
	.align		4
        /*0054*/ 	.byte	0x02, 0x4a
	.zero		1
	.zero		1


	//----- nvinfo : EIATTR_EXIT_INSTR_OFFSETS
	.align		4
        /*0058*/ 	.byte	0x04, 0x1c
        /*005a*/ 	.short	(.L_17 - .L_16)


	//   ....[0]....
.L_16:
        /*005c*/ 	.word	0x00000080


	//   ....[1]....
        /*0060*/ 	.word	0x00000950


	//----- nvinfo : EIATTR_CBANK_PARAM_SIZE
	.align		4
.L_17:
        /*0064*/ 	.byte	0x03, 0x19
        /*0066*/ 	.short	0x001c


	//----- nvinfo : EIATTR_PARAM_CBANK
	.align		4
        /*0068*/ 	.byte	0x04, 0x0a
        /*006a*/ 	.short	(.L_19 - .L_18)
	.align		4
.L_18:
        /*006c*/ 	.word	index@(.nv.constant0._Z16matrixMul_kernelPfS_S_i)
        /*0070*/ 	.short	0x0380
        /*0072*/ 	.short	0x001c


	//----- nvinfo : EIATTR_SW_WAR
	.align		4
.L_19:
        /*0074*/ 	.byte	0x04, 0x36
        /*0076*/ 	.short	(.L_21 - .L_20)
.L_20:
        /*0078*/ 	.word	0x00000008
.L_21:


//--------------------- .nv.callgraph             --------------------------
	.section	.nv.callgraph,"",@"SHT_CUDA_CALLGRAPH"
	.align	4
	.sectionentsize	8
	.align		4
        /*0000*/ 	.word	0x00000000
	.align		4
        /*0004*/ 	.word	0xffffffff
	.align		4
        /*0008*/ 	.word	0x00000000
	.align		4
        /*000c*/ 	.word	0xfffffffe
	.align		4
        /*0010*/ 	.word	0x00000000
	.align		4
        /*0014*/ 	.word	0xfffffffd
	.align		4
        /*0018*/ 	.word	0x00000000
	.align		4
        /*001c*/ 	.word	0xfffffffc


//--------------------- .text._Z16matrixMul_kernelPfS_S_i --------------------------
	.section	.text._Z16matrixMul_kernelPfS_S_i,"ax",@progbits
	.align	128
        .global         _Z16matrixMul_kernelPfS_S_i
        .type           _Z16matrixMul_kernelPfS_S_i,@function
        .size           _Z16matrixMul_kernelPfS_S_i,(.L_x_6 - _Z16matrixMul_kernelPfS_S_i)
        .other          _Z16matrixMul_kernelPfS_S_i,@"STO_CUDA_ENTRY STV_DEFAULT"
_Z16matrixMul_kernelPfS_S_i:
.text._Z16matrixMul_kernelPfS_S_i:
[----:B------:R-:W-:Y:S01]  /*0000*/  LDC R1, c[0x0][0x37c] ;  /* 0x0000df00ff017b82 */ /* 0x000fe20000000800 */
[----:B------:R-:W0:Y:S07]  /*0010*/  S2R R3, SR_TID.X ;  /* 0x0000000000037919 */ /* 0x000e2e0000002100 */
[----:B------:R-:W0:Y:S08]  /*0020*/  S2UR UR4, SR_CTAID.X ;  /* 0x00000000000479c3 */ /* 0x000e300000002500 */
[----:B------:R-:W0:Y:S08]  /*0030*/  LDC R2, c[0x0][0x360] ;  /* 0x0000d800ff027b82 */ /* 0x000e300000000800 */
[----:B------:R-:W1:Y:S01]  /*0040*/  LDC R5, c[0x0][0x398] ;  /* 0x0000e600ff057b82 */ /* 0x000e620000000800 */
[----:B0-----:R-:W-:Y:S01]  /*0050*/  IMAD R2, R2, UR4, R3 ;  /* 0x0000000402027c24 */ /* 0x001fe2000f8e0203 */
[----:B-1----:R-:W-:-:S04]  /*0060*/  ISETP.GE.AND P0, PT, R5, 0x1, PT ;  /* 0x000000010500780c */ /* 0x002fc80003f06270 */
[----:B------:R-:W-:-:S13]  /*0070*/  ISETP.GE.OR P0, PT, R2, R5, !P0 ;  /* 0x000000050200720c */ /* 0x000fda0004706670 */
[----:B------:R-:W-:Y:S05]  /*0080*/  @P0 EXIT ;  /* 0x000000000000094d */ /* 0x000fea0003800000 */
[C---:B------:R-:W-:Y:S01]  /*0090*/  IADD3 R0, PT, PT, R5.reuse, -0x1, RZ ;  /* 0xffffffff05007810 */ /* 0x040fe20007ffe0ff */
[----:B------:R-:W-:Y:S01]  /*00a0*/  IMAD R2, R2, R5, RZ ;  /* 0x0000000502027224 */ /* 0x000fe200078e02ff */
[C---:B------:R-:W-:Y:S01]  /*00b0*/  LOP3.LUT R3, R5.reuse, 0x7, RZ, 0xc0, !PT ;  /* 0x0000000705037812 */ /* 0x040fe200078ec0ff */
[----:B------:R-:W0:Y:S01]  /*00c0*/  LDCU.64 UR4, c[0x0][0x358] ;  /* 0x00006b00ff0477ac */ /* 0x000e220008000a00 */
[----:B------:R-:W-:Y:S02]  /*00d0*/  ISETP.GE.U32.AND P0, PT, R0, 0x7, PT ;  /* 0x000000070000780c */ /* 0x000fe40003f06070 */
[----:B------:R-:W-:Y:S01]  /*00e0*/  LOP3.LUT R0, R5, 0x7ffffff8, RZ, 0xc0, !PT ;  /* 0x7ffffff805007812 */ /* 0x000fe200078ec0ff */
[----:B------:R-:W-:-:S03]  /*00f0*/  HFMA2 R5, -RZ, RZ, 0, 0 ;  /* 0x00000000ff057431 */ /* 0x000fc600000001ff */
[----:B------:R-:W-:-:S07]  /*0100*/  IADD3 R4, PT, PT, -R0, RZ, RZ ;  /* 0x000000ff00047210 */ /* 0x000fce0007ffe1ff */
.L_x_4:
[----:B-1----:R-:W-:Y:S02]  /*0110*/  MOV R16, RZ ;  /* 0x000000ff00107202 */ /* 0x002fe40000000f00 */
[----:B------:R-:W-:Y:S01]  /*0120*/  MOV R6, RZ ;  /* 0x000000ff00067202 */ /* 0x000fe20000000f00 */
[----:B------:R-:W-:Y:S06]  /*0130*/  @!P0 BRA `(.L_x_0) ;  /* 0x0000000000f08947 */ /* 0x000fec0003800000 */
[----:B------:R-:W1:Y:S01]  /*0140*/  LDC R8, c[0x0][0x398] ;  /* 0x0000e600ff087b82 */ /* 0x000e620000000800 */
[----:B------:R-:W-:Y:S02]  /*0150*/  MOV R16, RZ ;  /* 0x000000ff00107202 */ /* 0x000fe40000000f00 */
[----:B------:R-:W-:Y:S02]  /*0160*/  MOV R9, R2 ;  /* 0x0000000200097202 */ /* 0x000fe40000000f00 */
[-C--:B------:R-:W-:Y:S02]  /*0170*/  MOV R7, R5.reuse ;  /* 0x0000000500077202 */ /* 0x080fe40000000f00 */
[----:B------:R-:W-:Y:S02]  /*0180*/  MOV R10, R4 ;  /* 0x00000004000a7202 */ /* 0x000fe40000000f00 */
[----:B-1----:R-:W-:Y:S01]  /*0190*/  IADD3 R11, PT, PT, R5, R8, RZ ;  /* 0x00000008050b7210 */ /* 0x002fe20007ffe0ff */
[C-C-:B------:R-:W-:Y:S01]  /*01a0*/  IMAD R25, R8.reuse, 0x3, R5.reuse ;  /* 0x0000000308197824 */ /* 0x140fe200078e0205 */
[CC--:B------:R-:W-:Y:S01]  /*01b0*/  LEA R6, R8.reuse, R5.reuse, 0x1 ;  /* 0x0000000508067211 */ /* 0x0c0fe200078e08ff */
[C-C-:B------:R-:W-:Y:S01]  /*01c0*/  IMAD R29, R8.reuse, 0x5, R5.reuse ;  /* 0x00000005081d7824 */ /* 0x140fe200078e0205 */
[C---:B------:R-:W-:Y:S01]  /*01d0*/  LEA R27, R8.reuse, R5, 0x2 ;  /* 0x00000005081b7211 */ /* 0x040fe200078e10ff */
[----:B------:R-:W-:-:S02]  /*01e0*/  IMAD R24, R8, 0x6, R5 ;  /* 0x0000000608187824 */ /* 0x000fc400078e0205 */
[----:B------:R-:W-:-:S07]  /*01f0*/  IMAD R26, R8, 0x7, R5 ;  /* 0x00000007081a7824 */ /* 0x000fce00078e0205 */
.L_x_1:
[----:B------:R-:W1:Y:S08]  /*0200*/  LDC.64 R14, c[0x0][0x388] ;  /* 0x0000e200ff0e7b82 */ /* 0x000e700000000a00 */
[----:B------:R-:W2:Y:S01]  /*0210*/  LDC.64 R12, c[0x0][0x380] ;  /* 0x0000e000ff0c7b82 */ /* 0x000ea20000000a00 */
[----:B-1----:R-:W-:-:S06]  /*0220*/  IMAD.WIDE.U32 R18, R7, 0x4, R14 ;  /* 0x0000000407127825 */ /* 0x002fcc00078e000e */
[----:B0-----:R-:W3:Y:S01]  /*0230*/  LDG.E R18, desc[UR4][R18.64] ;  /* 0x0000000412127981 */ /* 0x001ee2000c1e1900 */
[----:B--2---:R-:W-:-:S05]  /*0240*/  IMAD.WIDE R12, R9, 0x4, R12 ;  /* 0x00000004090c7825 */ /* 0x004fca00078e020c */
[----:B------:R-:W3:Y:S01]  /*0250*/  LDG.E R17, desc[UR4][R12.64] ;  /* 0x000000040c117981 */ /* 0x000ee2000c1e1900 */
[----:B------:R-:W-:-:S03]  /*0260*/  IMAD.WIDE.U32 R22, R11, 0x4, R14 ;  /* 0x000000040b167825 */ /* 0x000fc600078e000e */
[----:B------:R-:W2:Y:S01]  /*0270*/  LDG.E R19, desc[UR4][R12.64+0x8] ;  /* 0x000008040c137981 */ /* 0x000ea2000c1e1900 */
[----:B------:R-:W-:-:S03]  /*0280*/  IMAD.WIDE.U32 R20, R6, 0x4, R14 ;  /* 0x0000000406147825 */ /* 0x000fc600078e000e */
[----:B------:R-:W4:Y:S04]  /*0290*/  LDG.E R22, desc[UR4][R22.64] ;  /* 0x0000000416167981 */ /* 0x000f28000c1e1900 */
[----:B------:R-:W2:Y:S04]  /*02a0*/  LDG.E R20, desc[UR4][R20.64] ;  /* 0x0000000414147981 */ /* 0x000ea8000c1e1900 */
[----:B------:R-:W5:Y:S01]  /*02b0*/  LDG.E R23, desc[UR4][R12.64+0x10] ;  /* 0x000010040c177981 */ /* 0x000f62000c1e1900 */
[----:B---3--:R-:W-:-:S03]  /*02c0*/  FFMA R17, R17, R18, R16 ;  /* 0x0000001211117223 */ /* 0x008fc60000000010 */
[----:B------:R-:W4:Y:S02]  /*02d0*/  LDG.E R16, desc[UR4][R12.64+0x4] ;  /* 0x000004040c107981 */ /* 0x000f24000c1e1900 */
[----:B----4-:R-:W-:Y:S01]  /*02e0*/  FFMA R28, R16, R22, R17 ;  /* 0x00000016101c7223 */ /* 0x010fe20000000011 */
[----:B------:R-:W-:-:S04]  /*02f0*/  IMAD.WIDE.U32 R16, R25, 0x4, R14 ;  /* 0x0000000419107825 */ /* 0x000fc800078e000e */
[----:B--2---:R-:W-:Y:S01]  /*0300*/  FFMA R28, R19, R20, R28 ;  /* 0x00000014131c7223 */ /* 0x004fe2000000001c */
[--C-:B------:R-:W-:Y:S01]  /*0310*/  IMAD.WIDE.U32 R18, R27, 0x4, R14.reuse ;  /* 0x000000041b127825 */ /* 0x100fe200078e000e */
[----:B------:R-:W2:Y:S05]  /*0320*/  LDG.E R16, desc[UR4][R16.64] ;  /* 0x0000000410107981 */ /* 0x000eaa000c1e1900 */
[----:B------:R-:W5:Y:S04]  /*0330*/  LDG.E R18, desc[UR4][R18.64] ;  /* 0x0000000412127981 */ /* 0x000f68000c1e1900 */
[----:B------:R-:W2:Y:S01]  /*0340*/  LDG.E R17, desc[UR4][R12.64+0xc] ;  /* 0x00000c040c117981 */ /* 0x000ea2000c1e1900 */
[----:B------:R-:W-:-:S03]  /*0350*/  IMAD.WIDE.U32 R20, R29, 0x4, R14 ;  /* 0x000000041d147825 */ /* 0x000fc600078e000e */
[----:B------:R-:W3:Y:S04]  /*0360*/  LDG.E R19, desc[UR4][R12.64+0x1c] ;  /* 0x00001c040c137981 */ /* 0x000ee8000c1e1900 */
[----:B------:R-:W4:Y:S01]  /*0370*/  LDG.E R20, desc[UR4][R20.64] ;  /* 0x0000000414147981 */ /* 0x000f22000c1e1900 */
[----:B--2---:R-:W-:-:S03]  /*0380*/  FFMA R28, R17, R16, R28 ;  /* 0x00000010111c7223 */ /* 0x004fc6000000001c */
[----:B------:R-:W4:Y:S01]  /*0390*/  LDG.E R17, desc[UR4][R12.64+0x14] ;  /* 0x000014040c117981 */ /* 0x000f22000c1e1900 */
[----:B-----5:R-:W-:Y:S01]  /*03a0*/  FFMA R28, R23, R18, R28 ;  /* 0x00000012171c7223 */ /* 0x020fe2000000001c */
[--C-:B------:R-:W-:Y:S02]  /*03b0*/  IMAD.WIDE.U32 R22, R24, 0x4, R14.reuse ;  /* 0x0000000418167825 */ /* 0x100fe400078e000e */
[----:B------:R-:W2:Y:S02]  /*03c0*/  LDG.E R16, desc[UR4][R12.64+0x18] ;  /* 0x000018040c107981 */ /* 0x000ea4000c1e1900 */
[----:B------:R-:W-:Y:S02]  /*03d0*/  IMAD.WIDE.U32 R14, R26, 0x4, R14 ;  /* 0x000000041a0e7825 */ /* 0x000fe400078e000e */
[----:B------:R-:W2:Y:S04]  /*03e0*/  LDG.E R22, desc[UR4][R22.64] ;  /* 0x0000000416167981 */ /* 0x000ea8000c1e1900 */
[----:B------:R-:W3:Y:S01]  /*03f0*/  LDG.E R14, desc[UR4][R14.64] ;  /* 0x000000040e0e7981 */ /* 0x000ee2000c1e1900 */
[----:B------:R-:W-:-:S04]  /*0400*/  IADD3 R10, PT, PT, R10, 0x8, RZ ;  /* 0x000000080a0a7810 */ /* 0x000fc80007ffe0ff */
[----:B------:R-:W-:Y:S01]  /*0410*/  ISETP.NE.AND P1, PT, R10, RZ, PT ;  /* 0x000000ff0a00720c */ /* 0x000fe20003f25270 */
[C---:B------:R-:W-:Y:S01]  /*0420*/  IMAD R27, R8.reuse, 0x8, R27 ;  /* 0x00000008081b7824 */ /* 0x040fe200078e021b */
[C---:B------:R-:W-:Y:S02]  /*0430*/  LEA R11, R8.reuse, R11, 0x3 ;  /* 0x0000000b080b7211 */ /* 0x040fe400078e18ff */
[C---:B------:R-:W-:Y:S02]  /*0440*/  LEA R6, R8.reuse, R6, 0x3 ;  /* 0x0000000608067211 */ /* 0x040fe400078e18ff */
[C---:B------:R-:W-:Y:S02]  /*0450*/  LEA R25, R8.reuse, R25, 0x3 ;  /* 0x0000001908197211 */ /* 0x040fe400078e18ff */
[C---:B------:R-:W-:Y:S02]  /*0460*/  LEA R29, R8.reuse, R29, 0x3 ;  /* 0x0000001d081d7211 */ /* 0x040fe400078e18ff */
[----:B------:R-:W-:-:S02]  /*0470*/  LEA R24, R8, R24, 0x3 ;  /* 0x0000001808187211 */ /* 0x000fc400078e18ff */
[C---:B------:R-:W-:Y:S02]  /*0480*/  LEA R26, R8.reuse, R26, 0x3 ;  /* 0x0000001a081a7211 */ /* 0x040fe400078e18ff */
[----:B------:R-:W-:Y:S02]  /*0490*/  LEA R7, R8, R7, 0x3 ;  /* 0x0000000708077211 */ /* 0x000fe400078e18ff */
[----:B------:R-:W-:Y:S01]  /*04a0*/  IADD3 R9, PT, PT, R9, 0x8, RZ ;  /* 0x0000000809097810 */ /* 0x000fe20007ffe0ff */
[----:B----4-:R-:W-:-:S04]  /*04b0*/  FFMA R17, R17, R20, R28 ;  /* 0x0000001411117223 */ /* 0x010fc8000000001c */
[----:B--2---:R-:W-:-:S04]  /*04c0*/  FFMA R16, R16, R22, R17 ;  /* 0x0000001610107223 */ /* 0x004fc80000000011 */
[----:B---3--:R-:W-:Y:S01]  /*04d0*/  FFMA R16, R19, R14, R16 ;  /* 0x0000000e13107223 */ /* 0x008fe20000000010 */
[----:B------:R-:W-:Y:S06]  /*04e0*/  @P1 BRA `(.L_x_1) ;  /* 0xfffffffc00441947 */ /* 0x000fec000383ffff */
[----:B------:R-:W-:-:S07]  /*04f0*/  MOV R6, R0 ;  /* 0x0000000000067202 */ /* 0x000fce0000000f00 */
.L_x_0:
[----:B------:R-:W-:-:S13]  /*0500*/  ISETP.NE.AND P1, PT, R3, RZ, PT ;  /* 0x000000ff0300720c */ /* 0x000fda0003f25270 */
[----:B------:R-:W-:Y:S05]  /*0510*/  @!P1 BRA `(.L_x_2) ;  /* 0x0000000000ec9947 */ /* 0x000fea0003800000 */
[----:B------:R-:W1:Y:S01]  /*0520*/  LDC R7, c[0x0][0x398] ;  /* 0x0000e600ff077b82 */ /* 0x000e620000000800 */
[----:B------:R-:W-:-:S04]  /*0530*/  IADD3 R8, PT, PT, R3, -0x1, RZ ;  /* 0xffffffff03087810 */ /* 0x000fc80007ffe0ff */
[----:B------:R-:W-:Y:S02]  /*0540*/  ISETP.GE.U32.AND P1, PT, R8, 0x3, PT ;  /* 0x000000030800780c */ /* 0x000fe40003f26070 */
[----:B-1----:R-:W-:-:S11]  /*0550*/  LOP3.LUT P2, R20, R7, 0x3, RZ, 0xc0, !PT ;  /* 0x0000000307147812 */ /* 0x002fd6000784c0ff */
[----:B------:R-:W-:Y:S05]  /*0560*/  @!P1 BRA `(.L_x_3) ;  /* 0x0000000000689947 */ /* 0x000fea0003800000 */
[----:B------:R-:W1:Y:S01]  /*0570*/  LDC R22, c[0x0][0x398] ;  /* 0x0000e600ff167b82 */ /* 0x000e620000000800 */
[----:B------:R-:W-:-:S07]  /*0580*/  IADD3 R13, PT, PT, R2, R6, RZ ;  /* 0x00000006020d7210 */ /* 0x000fce0007ffe0ff */
[----:B------:R-:W2:Y:S08]  /*0590*/  LDC.64 R10, c[0x0][0x388] ;  /* 0x0000e200ff0a7b82 */ /* 0x000eb00000000a00 */
[----:B------:R-:W3:Y:S01]  /*05a0*/  LDC.64 R8, c[0x0][0x380] ;  /* 0x0000e000ff087b82 */ /* 0x000ee20000000a00 */
[----:B-1----:R-:W-:-:S04]  /*05b0*/  IMAD R19, R6, R22, R5 ;  /* 0x0000001606137224 */ /* 0x002fc800078e0205 */
[C---:B------:R-:W-:Y:S02]  /*05c0*/  IMAD.IADD R15, R19.reuse, 0x1, R22 ;  /* 0x00000001130f7824 */ /* 0x040fe400078e0216 */
[----:B--2---:R-:W-:-:S03]  /*05d0*/  IMAD.WIDE.U32 R18, R19, 0x4, R10 ;  /* 0x0000000413127825 */ /* 0x004fc600078e000a */
[----:B------:R-:W-:-:S03]  /*05e0*/  IADD3 R21, PT, PT, R15, R22, RZ ;  /* 0x000000160f157210 */ /* 0x000fc60007ffe0ff */
[----:B0-----:R-:W2:Y:S01]  /*05f0*/  LDG.E R19, desc[UR4][R18.64] ;  /* 0x0000000412137981 */ /* 0x001ea2000c1e1900 */
[----:B---3--:R-:W-:-:S04]  /*0600*/  IMAD.WIDE R8, R13, 0x4, R8 ;  /* 0x000000040d087825 */ /* 0x008fc800078e0208 */
[--C-:B------:R-:W-:Y:S01]  /*0610*/  IMAD.WIDE.U32 R12, R15, 0x4, R10.reuse ;  /* 0x000000040f0c7825 */ /* 0x100fe200078e000a */
[----:B------:R-:W2:Y:S03]  /*0620*/  LDG.E R17, desc[UR4][R8.64] ;  /* 0x0000000408117981 */ /* 0x000ea6000c1e1900 */
[C-C-:B------:R-:W-:Y:S01]  /*0630*/  IMAD.WIDE.U32 R14, R21.reuse, 0x4, R10.reuse ;  /* 0x00000004150e7825 */ /* 0x140fe200078e000a */
[----:B------:R-:W-:Y:S01]  /*0640*/  IADD3 R21, PT, PT, R21, R22, RZ ;  /* 0x0000001615157210 */ /* 0x000fe20007ffe0ff */
[----:B------:R-:W3:Y:S04]  /*0650*/  LDG.E R12, desc[UR4][R12.64] ;  /* 0x000000040c0c7981 */ /* 0x000ee8000c1e1900 */
[----:B------:R-:W3:Y:S01]  /*0660*/  LDG.E R22, desc[UR4][R8.64+0x4] ;  /* 0x0000040408167981 */ /* 0x000ee2000c1e1900 */
[----:B------:R-:W-:-:S03]  /*0670*/  IMAD.WIDE.U32 R10, R21, 0x4, R10 ;  /* 0x00000004150a7825 */ /* 0x000fc600078e000a */
[----:B------:R-:W4:Y:S04]  /*0680*/  LDG.E R14, desc[UR4][R14.64] ;  /* 0x000000040e0e7981 */ /* 0x000f28000c1e1900 */
[----:B------:R-:W4:Y:S04]  /*0690*/  LDG.E R24, desc[UR4][R8.64+0x8] ;  /* 0x0000080408187981 */ /* 0x000f28000c1e1900 */
[----:B------:R-:W5:Y:S04]  /*06a0*/  LDG.E R26, desc[UR4][R8.64+0xc] ;  /* 0x00000c04081a7981 */ /* 0x000f68000c1e1900 */
[----:B------:R-:W5:Y:S01]  /*06b0*/  LDG.E R10, desc[UR4][R10.64] ;  /* 0x000000040a0a7981 */ /* 0x000f62000c1e1900 */
[----:B------:R-:W-:Y:S01]  /*06c0*/  IADD3 R6, PT, PT, R6, 0x4, RZ ;  /* 0x0000000406067810 */ /* 0x000fe20007ffe0ff */
[----:B--2---:R-:W-:-:S04]  /*06d0*/  FFMA R17, R17, R19, R16 ;  /* 0x0000001311117223 */ /* 0x004fc80000000010 */
[----:B---3--:R-:W-:-:S04]  /*06e0*/  FFMA R17, R22, R12, R17 ;  /* 0x0000000c16117223 */ /* 0x008fc80000000011 */
[----:B----4-:R-:W-:-:S04]  /*06f0*/  FFMA R17, R24, R14, R17 ;  /* 0x0000000e18117223 */ /* 0x010fc80000000011 */
[----:B-----5:R-:W-:-:S07]  /*0700*/  FFMA R16, R26, R10, R17 ;  /* 0x0000000a1a107223 */ /* 0x020fce0000000011 */
.L_x_3:
[----:B------:R-:W-:Y:S05]  /*0710*/  @!P2 BRA `(.L_x_2) ;  /* 0x00000000006ca947 */ /* 0x000fea0003800000 */
[----:B------:R-:W1:Y:S01]  /*0720*/  LDC.64 R18, c[0x0][0x388] ;  /* 0x0000e200ff127b82 */ /* 0x000e620000000a00 */
[----:B------:R-:W-:Y:S02]  /*0730*/  ISETP.NE.AND P1, PT, R20, 0x1, PT ;  /* 0x000000011400780c */ /* 0x000fe40003f25270 */
[----:B------:R-:W-:-:S04]  /*0740*/  LOP3.LUT R12, R7, 0x1, RZ, 0xc0, !PT ;  /* 0x00000001070c7812 */ /* 0x000fc800078ec0ff */
[----:B------:R-:W-:Y:S01]  /*0750*/  ISETP.NE.U32.AND P2, PT, R12, 0x1, PT ;  /* 0x000000010c00780c */ /* 0x000fe20003f45070 */
[----:B------:R-:W2:Y:S06]  /*0760*/  LDC.64 R14, c[0x0][0x380] ;  /* 0x0000e000ff0e7b82 */ /* 0x000eac0000000a00 */
[----:B------:R-:W-:Y:S01]  /*0770*/  @P1 IMAD R12, R6, R7, R5 ;  /* 0x00000007060c1224 */ /* 0x000fe200078e0205 */
[----:B------:R-:W-:Y:S01]  /*0780*/  @P1 IADD3 R17, PT, PT, R2, R6, RZ ;  /* 0x0000000602111210 */ /* 0x000fe20007ffe0ff */
[----:B------:R-:W3:Y:S01]  /*0790*/  LDC.64 R8, c[0x0][0x380] ;  /* 0x0000e000ff087b82 */ /* 0x000ee20000000a00 */
[----:B------:R-:W-:-:S02]  /*07a0*/  @P1 IADD3 R6, PT, PT, R6, 0x2, RZ ;  /* 0x0000000206061810 */ /* 0x000fc40007ffe0ff */
[----:B------:R-:W-:-:S03]  /*07b0*/  @P1 IADD3 R21, PT, PT, R12, R7, RZ ;  /* 0x000000070c151210 */ /* 0x000fc60007ffe0ff */
[----:B------:R-:W-:Y:S02]  /*07c0*/  @!P2 IMAD R7, R6, R7, R5 ;  /* 0x000000070607a224 */ /* 0x000fe400078e0205 */
[----:B------:R-:W4:Y:S01]  /*07d0*/  LDC.64 R10, c[0x0][0x388] ;  /* 0x0000e200ff0a7b82 */ /* 0x000f220000000a00 */
[----:B-1----:R-:W-:-:S04]  /*07e0*/  @P1 IMAD.WIDE.U32 R12, R12, 0x4, R18 ;  /* 0x000000040c0c1825 */ /* 0x002fc800078e0012 */
[----:B------:R-:W-:Y:S02]  /*07f0*/  @P1 IMAD.WIDE.U32 R18, R21, 0x4, R18 ;  /* 0x0000000415121825 */ /* 0x000fe400078e0012 */
[----:B0-----:R-:W5:Y:S02]  /*0800*/  @P1 LDG.E R12, desc[UR4][R12.64] ;  /* 0x000000040c0c1981 */ /* 0x001f64000c1e1900 */
[----:B--2---:R-:W-:Y:S01]  /*0810*/  @P1 IMAD.WIDE R14, R17, 0x4, R14 ;  /* 0x00000004110e1825 */ /* 0x004fe200078e020e */
[----:B------:R-:W-:Y:S01]  /*0820*/  @!P2 IADD3 R17, PT, PT, R2, R6, RZ ;  /* 0x000000060211a210 */ /* 0x000fe20007ffe0ff */
[----:B------:R-:W2:Y:S04]  /*0830*/  @P1 LDG.E R18, desc[UR4][R18.64] ;  /* 0x0000000412121981 */ /* 0x000ea8000c1e1900 */
[----:B------:R-:W5:Y:S01]  /*0840*/  @P1 LDG.E R21, desc[UR4][R14.64] ;  /* 0x000000040e151981 */ /* 0x000f62000c1e1900 */
[----:B---3--:R-:W-:-:S03]  /*0850*/  @!P2 IMAD.WIDE R8, R17, 0x4, R8 ;  /* 0x000000041108a825 */ /* 0x008fc600078e0208 */
[----:B------:R-:W2:Y:S04]  /*0860*/  @P1 LDG.E R6, desc[UR4][R14.64+0x4] ;  /* 0x000004040e061981 */ /* 0x000ea8000c1e1900 */
[----:B------:R-:W3:Y:S01]  /*0870*/  @!P2 LDG.E R9, desc[UR4][R8.64] ;  /* 0x000000040809a981 */ /* 0x000ee2000c1e1900 */
[----:B----4-:R-:W-:-:S06]  /*0880*/  @!P2 IMAD.WIDE.U32 R10, R7, 0x4, R10 ;  /* 0x00000004070aa825 */ /* 0x010fcc00078e000a */
[----:B------:R-:W3:Y:S01]  /*0890*/  @!P2 LDG.E R10, desc[UR4][R10.64] ;  /* 0x000000040a0aa981 */ /* 0x000ee2000c1e1900 */
[----:B-----5:R-:W-:-:S04]  /*08a0*/  @P1 FFMA R21, R21, R12, R16 ;  /* 0x0000000c15151223 */ /* 0x020fc80000000010 */
[----:B--2---:R-:W-:-:S04]  /*08b0*/  @P1 FFMA R16, R6, R18, R21 ;  /* 0x0000001206101223 */ /* 0x004fc80000000015 */
[----:B---3--:R-:W-:-:S07]  /*08c0*/  @!P2 FFMA R16, R9, R10, R16 ;  /* 0x0000000a0910a223 */ /* 0x008fce0000000010 */
.L_x_2:
[----:B------:R-:W1:Y:S01]  /*08d0*/  LDCU UR6, c[0x0][0x398] ;  /* 0x00007300ff0677ac */ /* 0x000e620008000800 */
[----:B------:R-:W2:Y:S01]  /*08e0*/  LDC.64 R6, c[0x0][0x390] ;  /* 0x0000e400ff067b82 */ /* 0x000ea20000000a00 */
[----:B------:R-:W-:Y:S02]  /*08f0*/  IADD3 R9, PT, PT, R2, R5, RZ ;  /* 0x0000000502097210 */ /* 0x000fe40007ffe0ff */
[----:B------:R-:W-:-:S04]  /*0900*/  IADD3 R5, PT, PT, R5, 0x1, RZ ;  /* 0x0000000105057810 */ /* 0x000fc80007ffe0ff */
[----:B-1----:R-:W-:Y:S01]  /*0910*/  ISETP.NE.AND P1, PT, R5, UR6, PT ;  /* 0x0000000605007c0c */ /* 0x002fe2000bf25270 */
[----:B--2---:R-:W-:-:S05]  /*0920*/  IMAD.WIDE R6, R9, 0x4, R6 ;  /* 0x0000000409067825 */ /* 0x004fca00078e0206 */
[----:B0-----:R1:W-:Y:S07]  /*0930*/  STG.E desc[UR4][R6.64], R16 ;  /* 0x0000001006007986 */ /* 0x0013ee000c101904 */
[----:B------:R-:W-:Y:S05]  /*0940*/  @P1 BRA `(.L_x_4) ;  /* 0xfffffff400f01947 */ /* 0x000fea000383ffff */
[----:B------:R-:W-:Y:S05]  /*0950*/  EXIT ;  /* 0x000000000000794d */ /* 0x000fea0003800000 */
.L_x_5:
[----:B------:R-:W-:-:S00]  /*0960*/  BRA `(.L_x_5) ;  /* 0xfffffffc00fc7947 */ /* 0x000fc0000383ffff */
[----:B------:R-:W-:-:S00]  /*0970*/  NOP ;  /* 0x0000000000007918 */ /* 0x000fc00000000000 */
        /* <DEDUP_REMOVED lines=8> */
.L_x_6:


//--------------------- .nv.shared.reserved.0     --------------------------
	.section	.nv.shared.reserved.0,"aw",@nobits
	.weak		__nv_reservedSMEM_offset_0_alias
	.size		__nv_reservedSMEM_offset_0_alias, 0, 64
	.other		__nv_reservedSMEM_offset_0_alias,@"STO_CUDA_RESERVED_SHARED STV_DEFAULT"
__nv_reservedSMEM_offset_0_alias:
	.zero		0
	.zero		64


//--------------------- .nv.constant0._Z16matrixMul_kernelPfS_S_i --------------------------
	.section	.nv.constant0._Z16matrixMul_kernelPfS_S_i,"a",@progbits
	.sectionflags	@""
	.align	4
.nv.constant0._Z16matrixMul_kernelPfS_S_i:
	.zero		924


//--------------------- SYMBOLS --------------------------

	.type		.nv.reservedSmem.offset0,@object
	.size		.nv.reservedSmem.offset0,0x4
